	.headerflags	@"EF_CUDA_TEXMODE_UNIFIED EF_CUDA_64BIT_ADDRESS EF_CUDA_ACCELERATORS EF_CUDA_SM90 EF_CUDA_VIRTUAL_SM(EF_CUDA_SM90)"
	.elftype	@"ET_EXEC"


//--------------------- .nv.info                  --------------------------
	.section	.nv.info,"",@"SHT_CUDA_INFO"
	.align	4


	//----- nvinfo : EIATTR_REGCOUNT
	.align		4
        /*0000*/ 	.byte	0x04, 0x2f
        /*0002*/ 	.short	(.L_1 - .L_0)
	.align		4
.L_0:
        /*0004*/ 	.word	index@(triton_poi_fused_max_0)
        /*0008*/ 	.word	0x00000016


	//----- nvinfo : EIATTR_MIN_STACK_SIZE
	.align		4
.L_1:
        /*000c*/ 	.byte	0x04, 0x12
        /*000e*/ 	.short	(.L_3 - .L_2)
	.align		4
.L_2:
        /*0010*/ 	.word	index@(triton_poi_fused_max_0)
        /*0014*/ 	.word	0x00000000


	//----- nvinfo : EIATTR_FRAME_SIZE
	.align		4
.L_3:
        /*0018*/ 	.byte	0x04, 0x11
        /*001a*/ 	.short	(.L_5 - .L_4)
	.align		4
.L_4:
        /*001c*/ 	.word	index@(triton_poi_fused_max_0)
        /*0020*/ 	.word	0x00000000


	//----- nvinfo : EIATTR_MIN_STACK_SIZE
	.align		4
.L_5:
        /*0024*/ 	.byte	0x04, 0x12
        /*0026*/ 	.short	(.L_7 - .L_6)
	.align		4
.L_6:
        /*0028*/ 	.word	index@(triton_poi_fused_max_0)
        /*002c*/ 	.word	0x00000000
.L_7:


//--------------------- .nv.info.triton_poi_fused_max_0 --------------------------
	.section	.nv.info.triton_poi_fused_max_0,"",@"SHT_CUDA_INFO"
	.sectionflags	@""
	.align	4


	//----- nvinfo : EIATTR_CUDA_API_VERSION
	.align		4
        /*0000*/ 	.byte	0x04, 0x37
        /*0002*/ 	.short	(.L_9 - .L_8)
.L_8:
        /*0004*/ 	.word	0x0000007c


	//----- nvinfo : EIATTR_KPARAM_INFO
	.align		4
.L_9:
        /*0008*/ 	.byte	0x04, 0x17
        /*000a*/ 	.short	(.L_11 - .L_10)
.L_10:
        /*000c*/ 	.word	0x00000000
        /*0010*/ 	.short	0x0002
        /*0012*/ 	.short	0x0010
        /*0014*/ 	.byte	0x00, 0xf0, 0x11, 0x00


	//----- nvinfo : EIATTR_KPARAM_INFO
	.align		4
.L_11:
        /*0018*/ 	.byte	0x04, 0x17
        /*001a*/ 	.short	(.L_13 - .L_12)
.L_12:
        /*001c*/ 	.word	0x00000000
        /*0020*/ 	.short	0x0001
        /*0022*/ 	.short	0x0008
        /*0024*/ 	.byte	0x00, 0xf4, 0x21, 0x00


	//----- nvinfo : EIATTR_KPARAM_INFO
	.align		4
.L_13:
        /*0028*/ 	.byte	0x04, 0x17
        /*002a*/ 	.short	(.L_15 - .L_14)
.L_14:
        /*002c*/ 	.word	0x00000000
        /*0030*/ 	.short	0x0000
        /*0032*/ 	.short	0x0000
        /*0034*/ 	.byte	0x00, 0xf4, 0x21, 0x00


	//----- nvinfo : EIATTR_SPARSE_MMA_MASK
	.align		4
.L_15:
        /*0038*/ 	.byte	0x03, 0x50
        /*003a*/ 	.short	0x0000


	//----- nvinfo : EIATTR_MAXREG_COUNT
	.align		4
        /*003c*/ 	.byte	0x03, 0x1b
        /*003e*/ 	.short	0x00ff


	//----- nvinfo : EIATTR_EXIT_INSTR_OFFSETS
	.align		4
        /*0040*/ 	.byte	0x04, 0x1c
        /*0042*/ 	.short	(.L_17 - .L_16)


	//   ....[0]....
.L_16:
        /*0044*/ 	.word	0x00000320


	//   ....[1]....
        /*0048*/ 	.word	0x00000340


	//----- nvinfo : EIATTR_REQNTID
	.align		4
.L_17:
        /*004c*/ 	.byte	0x04, 0x10
        /*004e*/ 	.short	(.L_19 - .L_18)
.L_18:
        /*0050*/ 	.word	0x00000020
        /*0054*/ 	.word	0x00000001
        /*0058*/ 	.word	0x00000001


	//----- nvinfo : EIATTR_CBANK_PARAM_SIZE
	.align		4
.L_19:
        /*005c*/ 	.byte	0x03, 0x19
        /*005e*/ 	.short	0x0014


	//----- nvinfo : EIATTR_PARAM_CBANK
	.align		4
        /*0060*/ 	.byte	0x04, 0x0a
        /*0062*/ 	.short	(.L_21 - .L_20)
	.align		4
.L_20:
        /*0064*/ 	.word	index@(.nv.constant0.triton_poi_fused_max_0)
        /*0068*/ 	.short	0x0210
        /*006a*/ 	.short	0x0014


	//----- nvinfo : EIATTR_SW_WAR
	.align		4
.L_21:
        /*006c*/ 	.byte	0x04, 0x36
        /*006e*/ 	.short	(.L_23 - .L_22)
.L_22:
        /*0070*/ 	.word	0x00000008
.L_23:


//--------------------- .nv.callgraph             --------------------------
	.section	.nv.callgraph,"",@"SHT_CUDA_CALLGRAPH"
	.align	4
	.sectionentsize	8
	.align		4
        /*0000*/ 	.word	0x00000000
	.align		4
        /*0004*/ 	.word	0xffffffff
	.align		4
        /*0008*/ 	.word	0x00000000
	.align		4
        /*000c*/ 	.word	0xfffffffe
	.align		4
        /*0010*/ 	.word	0x00000000
	.align		4
        /*0014*/ 	.word	0xfffffffd
	.align		4
        /*0018*/ 	.word	0x00000000
	.align		4
        /*001c*/ 	.word	0xfffffffc


//--------------------- .text.triton_poi_fused_max_0 --------------------------
	.section	.text.triton_poi_fused_max_0,"ax",@progbits
	.align	128
        .global         triton_poi_fused_max_0
        .type           triton_poi_fused_max_0,@function
        .size           triton_poi_fused_max_0,(.L_x_1 - triton_poi_fused_max_0)
        .other          triton_poi_fused_max_0,@"STO_CUDA_ENTRY STV_DEFAULT"
triton_poi_fused_max_0:
.text.triton_poi_fused_max_0:
[----:B------:R-:W0:Y:S02]  /*0000*/  LDC R1, c[0x0][0x28] ;  /* 0x00000a00ff017b82 */ /* 0x000e240000000800 */
[----:B------:R-:W1:Y:S01]  /*0010*/  S2R R0, SR_TID.X ;  /* 0x0000000000007919 */ /* 0x000e620000002100 */
[----:B------:R-:W2:Y:S01]  /*0020*/  LDC.64 R8, c[0x0][0x210] ;  /* 0x00008400ff087b82 */ /* 0x000ea20000000a00 */
[----:B------:R-:W-:Y:S01]  /*0030*/  CS2R R18, SRZ ;  /* 0x0000000000127805 */ /* 0x000fe2000001ff00 */
[----:B------:R-:W-:Y:S01]  /*0040*/  ULDC.64 UR4, c[0x0][0x208] ;  /* 0x0000820000047ab9 */ /* 0x000fe20000000a00 */
[----:B------:R-:W3:Y:S01]  /*0050*/  S2R R11, SR_CTAID.X ;  /* 0x00000000000b7919 */ /* 0x000ee20000002500 */
[----:B-1----:R-:W-:-:S05]  /*0060*/  IMAD.SHL.U32 R0, R0, 0x2, RZ ;  /* 0x0000000200007824 */ /* 0x002fca00078e00ff */
[----:B------:R-:W-:-:S05]  /*0070*/  LOP3.LUT R0, R0, 0x3e, RZ, 0xc0, !PT ;  /* 0x0000003e00007812 */ /* 0x000fca00078ec0ff */
[----:B---3--:R-:W-:-:S05]  /*0080*/  IMAD R11, R11, 0x40, R0 ;  /* 0x000000400b0b7824 */ /* 0x008fca00078e0200 */
[----:B------:R-:W-:Y:S02]  /*0090*/  SHF.R.S32.HI R0, RZ, 0x1f, R11 ;  /* 0x0000001fff007819 */ /* 0x000fe4000001140b */
[----:B------:R-:W-:Y:S02]  /*00a0*/  ISETP.GE.AND P0, PT, R11, 0x40, PT ;  /* 0x000000400b00780c */ /* 0x000fe40003f06270 */
[----:B------:R-:W-:-:S05]  /*00b0*/  LEA.HI R0, R0, R11, RZ, 0x4 ;  /* 0x0000000b00007211 */ /* 0x000fca00078f20ff */
[C---:B------:R-:W-:Y:S01]  /*00c0*/  IMAD.SHL.U32 R2, R0.reuse, 0x4, RZ ;  /* 0x0000000400027824 */ /* 0x040fe200078e00ff */
[----:B------:R-:W-:-:S04]  /*00d0*/  LOP3.LUT R0, R0, 0xfffffff0, RZ, 0xc0, !PT ;  /* 0xfffffff000007812 */ /* 0x000fc800078ec0ff */
[----:B------:R-:W-:-:S04]  /*00e0*/  LOP3.LUT R2, R2, 0xffffffc0, RZ, 0xc0, !PT ;  /* 0xffffffc002027812 */ /* 0x000fc800078ec0ff */
[----:B------:R-:W-:-:S05]  /*00f0*/  IADD3 R13, R2, R11, -R0 ;  /* 0x0000000b020d7210 */ /* 0x000fca0007ffe800 */
[----:B--2---:R-:W-:Y:S01]  /*0100*/  IMAD.WIDE R2, R13, 0x4, R8 ;  /* 0x000000040d027825 */ /* 0x004fe200078e0208 */
[----:B------:R-:W-:-:S03]  /*0110*/  CS2R R14, SRZ ;  /* 0x00000000000e7805 */ /* 0x000fc6000001ff00 */
[C---:B------:R-:W-:Y:S01]  /*0120*/  VIADD R5, R13.reuse, 0x10 ;  /* 0x000000100d057836 */ /* 0x040fe20000000000 */
[----:B------:R-:W2:Y:S01]  /*0130*/  @!P0 LDG.E.64 R18, desc[UR4][R2.64] ;  /* 0x0000000402128981 */ /* 0x000ea2000c1e1b00 */
[----:B------:R-:W-:Y:S02]  /*0140*/  VIADD R7, R13, 0x20 ;  /* 0x000000200d077836 */ /* 0x000fe40000000000 */
[----:B------:R-:W-:Y:S01]  /*0150*/  IMAD.WIDE R4, R5, 0x4, R8 ;  /* 0x0000000405047825 */ /* 0x000fe200078e0208 */
[----:B------:R-:W-:-:S04]  /*0160*/  CS2R R16, SRZ ;  /* 0x0000000000107805 */ /* 0x000fc8000001ff00 */
[----:B------:R1:W3:Y:S01]  /*0170*/  @!P0 LDG.E.64 R14, desc[UR4][R4.64] ;  /* 0x00000004040e8981 */ /* 0x0002e2000c1e1b00 */
[----:B------:R-:W-:-:S05]  /*0180*/  IMAD.WIDE R6, R7, 0x4, R8 ;  /* 0x0000000407067825 */ /* 0x000fca00078e0208 */
[----:B------:R-:W4:Y:S01]  /*0190*/  @!P0 LDG.E.64 R16, desc[UR4][R6.64] ;  /* 0x0000000406108981 */ /* 0x000f22000c1e1b00 */
[----:B------:R-:W-:Y:S01]  /*01a0*/  VIADD R13, R13, 0x30 ;  /* 0x000000300d0d7836 */ /* 0x000fe20000000000 */
[----:B-1----:R-:W1:Y:S03]  /*01b0*/  LDC.64 R4, c[0x0][0x218] ;  /* 0x00008600ff047b82 */ /* 0x002e660000000a00 */
[----:B------:R-:W-:Y:S01]  /*01c0*/  IMAD.WIDE R2, R13, 0x4, R8 ;  /* 0x000000040d027825 */ /* 0x000fe200078e0208 */
[----:B------:R-:W-:-:S06]  /*01d0*/  CS2R R8, SRZ ;  /* 0x0000000000087805 */ /* 0x000fcc000001ff00 */
[----:B------:R1:W5:Y:S02]  /*01e0*/  @!P0 LDG.E.64 R8, desc[UR4][R2.64] ;  /* 0x0000000402088981 */ /* 0x000364000c1e1b00 */
[----:B-1----:R-:W-:Y:S01]  /*01f0*/  IMAD.WIDE R2, R11, 0x4, R4 ;  /* 0x000000040b027825 */ /* 0x002fe200078e0204 */
[C---:B--2---:R-:W-:Y:S02]  /*0200*/  FSETP.NAN.AND P3, PT, R18.reuse, R18, PT ;  /* 0x000000121200720b */ /* 0x044fe40003f68000 */
[C---:B------:R-:W-:Y:S02]  /*0210*/  FSETP.NAN.AND P4, PT, R19.reuse, R19, PT ;  /* 0x000000131300720b */ /* 0x040fe40003f88000 */
[----:B---3--:R-:W-:Y:S02]  /*0220*/  FSETP.GT.AND P1, PT, R18, R14, PT ;  /* 0x0000000e1200720b */ /* 0x008fe40003f24000 */
[----:B------:R-:W-:-:S07]  /*0230*/  FSETP.GT.AND P2, PT, R19, R15, PT ;  /* 0x0000000f1300720b */ /* 0x000fce0003f44000 */
[----:B------:R-:W-:Y:S02]  /*0240*/  @!P3 FSEL R18, R18, R14, P1 ;  /* 0x0000000e1212b208 */ /* 0x000fe40000800000 */
[----:B------:R-:W-:Y:S02]  /*0250*/  @!P4 FSEL R19, R19, R15, P2 ;  /* 0x0000000f1313c208 */ /* 0x000fe40001000000 */
[C---:B----4-:R-:W-:Y:S02]  /*0260*/  FSETP.GT.AND P1, PT, R18.reuse, R16, PT ;  /* 0x000000101200720b */ /* 0x050fe40003f24000 */
[C---:B------:R-:W-:Y:S02]  /*0270*/  FSETP.GT.AND P2, PT, R19.reuse, R17, PT ;  /* 0x000000111300720b */ /* 0x040fe40003f44000 */
[----:B------:R-:W-:Y:S02]  /*0280*/  FSETP.NAN.AND P3, PT, R18, R18, PT ;  /* 0x000000121200720b */ /* 0x000fe40003f68000 */
[----:B------:R-:W-:-:S07]  /*0290*/  FSETP.NAN.AND P4, PT, R19, R19, PT ;  /* 0x000000131300720b */ /* 0x000fce0003f88000 */
[----:B------:R-:W-:Y:S02]  /*02a0*/  @!P1 FSEL R18, R18, R16, P3 ;  /* 0x0000001012129208 */ /* 0x000fe40001800000 */
[----:B------:R-:W-:Y:S02]  /*02b0*/  @!P2 FSEL R19, R19, R17, P4 ;  /* 0x000000111313a208 */ /* 0x000fe40002000000 */
[C---:B-----5:R-:W-:Y:S02]  /*02c0*/  FSETP.GT.AND P1, PT, R18.reuse, R8, PT ;  /* 0x000000081200720b */ /* 0x060fe40003f24000 */
[C---:B------:R-:W-:Y:S02]  /*02d0*/  FSETP.GT.AND P2, PT, R19.reuse, R9, PT ;  /* 0x000000091300720b */ /* 0x040fe40003f44000 */
[----:B------:R-:W-:Y:S02]  /*02e0*/  FSETP.NAN.AND P3, PT, R18, R18, PT ;  /* 0x000000121200720b */ /* 0x000fe40003f68000 */
[----:B------:R-:W-:-:S07]  /*02f0*/  FSETP.NAN.AND P4, PT, R19, R19, PT ;  /* 0x000000131300720b */ /* 0x000fce0003f88000 */
[----:B------:R-:W-:Y:S02]  /*0300*/  @!P1 SEL R18, R18, R8, P3 ;  /* 0x0000000812129207 */ /* 0x000fe40001800000 */
[----:B------:R-:W-:Y:S01]  /*0310*/  @!P2 SEL R19, R19, R9, P4 ;  /* 0x000000091313a207 */ /* 0x000fe20002000000 */
[----:B------:R-:W-:Y:S06]  /*0320*/  @P0 EXIT ;  /* 0x000000000000094d */ /* 0x000fec0003800000 */
[----:B------:R-:W-:Y:S01]  /*0330*/  STG.E.64 desc[UR4][R2.64], R18 ;  /* 0x0000001202007986 */ /* 0x000fe2000c101b04 */
[----:B------:R-:W-:Y:S05]  /*0340*/  EXIT ;  /* 0x000000000000794d */ /* 0x000fea0003800000 */
.L_x_0:
[----:B------:R-:W-:-:S00]  /*0350*/  BRA `(.L_x_0) ;  /* 0xfffffffc00fc7947 */ /* 0x000fc0000383ffff */
[----:B------:R-:W-:-:S00]  /*0360*/  NOP ;  /* 0x0000000000007918 */ /* 0x000fc00000000000 */
        /* <DEDUP_REMOVED lines=9> */
.L_x_1:


//--------------------- .nv.constant0.triton_poi_fused_max_0 --------------------------
	.section	.nv.constant0.triton_poi_fused_max_0,"a",@progbits
	.sectionflags	@""
	.align	4
.nv.constant0.triton_poi_fused_max_0:
	.zero		548
